//
// Generated by NVIDIA NVVM Compiler
//
// Compiler Build ID: CL-36424714
// Cuda compilation tools, release 13.0, V13.0.88
// Based on NVVM 20.0.0
//

.version 9.0
.target sm_100
.address_size 64

	// .globl	_Z15initialMatchingPiS_S_S_S_S_S_ii

.visible .entry _Z15initialMatchingPiS_S_S_S_S_S_ii(
	.param .u64 .ptr .align 1 _Z15initialMatchingPiS_S_S_S_S_S_ii_param_0,
	.param .u64 .ptr .align 1 _Z15initialMatchingPiS_S_S_S_S_S_ii_param_1,
	.param .u64 .ptr .align 1 _Z15initialMatchingPiS_S_S_S_S_S_ii_param_2,
	.param .u64 .ptr .align 1 _Z15initialMatchingPiS_S_S_S_S_S_ii_param_3,
	.param .u64 .ptr .align 1 _Z15initialMatchingPiS_S_S_S_S_S_ii_param_4,
	.param .u64 .ptr .align 1 _Z15initialMatchingPiS_S_S_S_S_S_ii_param_5,
	.param .u64 .ptr .align 1 _Z15initialMatchingPiS_S_S_S_S_S_ii_param_6,
	.param .u32 _Z15initialMatchingPiS_S_S_S_S_S_ii_param_7,
	.param .u32 _Z15initialMatchingPiS_S_S_S_S_S_ii_param_8
)
{
	.reg .pred 	%p<44>;
	.reg .b32 	%r<162>;
	.reg .b64 	%rd<79>;

	ld.param.u64 	%rd23, [_Z15initialMatchingPiS_S_S_S_S_S_ii_param_0];
	ld.param.u64 	%rd24, [_Z15initialMatchingPiS_S_S_S_S_S_ii_param_1];
	ld.param.u64 	%rd25, [_Z15initialMatchingPiS_S_S_S_S_S_ii_param_2];
	ld.param.u64 	%rd26, [_Z15initialMatchingPiS_S_S_S_S_S_ii_param_3];
	ld.param.u64 	%rd27, [_Z15initialMatchingPiS_S_S_S_S_S_ii_param_4];
	ld.param.u64 	%rd28, [_Z15initialMatchingPiS_S_S_S_S_S_ii_param_5];
	ld.param.u32 	%r58, [_Z15initialMatchingPiS_S_S_S_S_S_ii_param_8];
	cvta.to.global.u64 	%rd1, %rd24;
	cvta.to.global.u64 	%rd2, %rd23;
	cvta.to.global.u64 	%rd3, %rd26;
	cvta.to.global.u64 	%rd4, %rd25;
	cvta.to.global.u64 	%rd5, %rd27;
	cvta.to.global.u64 	%rd29, %rd28;
	mov.u32 	%r1, %tid.x;
	mov.u32 	%r2, %ctaid.x;
	mov.u32 	%r59, %ntid.x;
	mul.wide.u32 	%rd30, %r2, 4;
	add.s64 	%rd31, %rd29, %rd30;
	ld.global.u32 	%r3, [%rd31];
	div.s32 	%r4, %r3, %r59;
	mul.lo.s32 	%r60, %r4, %r59;
	sub.s32 	%r5, %r3, %r60;
	setp.ge.s32 	%p4, %r1, %r5;
	@%p4 bra 	$L__BB0_2;
	add.s32 	%r135, %r4, 1;
	mad.lo.s32 	%r136, %r1, %r4, %r1;
	bra.uni 	$L__BB0_3;
$L__BB0_2:
	mad.lo.s32 	%r61, %r5, %r4, %r5;
	sub.s32 	%r62, %r1, %r5;
	mad.lo.s32 	%r136, %r62, %r4, %r61;
	mov.u32 	%r135, %r4;
$L__BB0_3:
	ld.param.u32 	%r134, [_Z15initialMatchingPiS_S_S_S_S_S_ii_param_7];
	setp.gt.s32 	%p5, %r135, 0;
	setp.lt.s32 	%p6, %r136, %r3;
	and.pred  	%p1, %p5, %p6;
	mad.lo.s32 	%r11, %r134, %r2, %r136;
	mul.lo.s32 	%r64, %r1, %r4;
	not.b32 	%r65, %r64;
	add.s32 	%r66, %r3, %r65;
	min.s32 	%r67, %r1, %r5;
	sub.s32 	%r68, %r66, %r67;
	add.s32 	%r69, %r135, -1;
	min.u32 	%r12, %r68, %r69;
	add.s32 	%r70, %r12, 1;
	and.b32  	%r13, %r70, 3;
	mov.b32 	%r160, 0;
	not.pred 	%p8, %p1;
$L__BB0_4:
	mov.pred 	%p43, -1;
	@%p8 bra 	$L__BB0_54;
	setp.lt.u32 	%p9, %r12, 3;
	mov.b32 	%r152, 0;
	mov.u32 	%r142, %r152;
	@%p9 bra 	$L__BB0_32;
	and.b32  	%r152, %r70, -4;
	neg.s32 	%r139, %r152;
	mov.b32 	%r142, 0;
	mov.u32 	%r138, %r11;
$L__BB0_7:
	mul.wide.s32 	%rd32, %r138, 4;
	add.s64 	%rd33, %rd5, %rd32;
	add.s64 	%rd6, %rd33, 8;
	ld.global.u32 	%r76, [%rd33];
	div.s32 	%r21, %r76, %r58;
	mul.lo.s32 	%r77, %r21, %r58;
	sub.s32 	%r20, %r76, %r77;
	mul.wide.s32 	%rd34, %r20, 4;
	add.s64 	%rd7, %rd4, %rd34;
	ld.global.u32 	%r78, [%rd7];
	setp.ne.s32 	%p10, %r78, 0;
	@%p10 bra 	$L__BB0_13;
	mul.wide.s32 	%rd35, %r21, 4;
	add.s64 	%rd8, %rd3, %rd35;
	ld.global.u32 	%r79, [%rd8];
	setp.ne.s32 	%p11, %r79, 0;
	@%p11 bra 	$L__BB0_13;
	atom.global.exch.b32 	%r80, [%rd7], 1;
	setp.ne.s32 	%p12, %r80, 0;
	@%p12 bra 	$L__BB0_13;
	atom.global.exch.b32 	%r81, [%rd8], 1;
	setp.ne.s32 	%p13, %r81, 0;
	@%p13 bra 	$L__BB0_12;
	add.s64 	%rd37, %rd2, %rd35;
	st.global.u32 	[%rd37], %r20;
	mul.wide.s32 	%rd38, %r20, 4;
	add.s64 	%rd39, %rd1, %rd38;
	st.global.u32 	[%rd39], %r21;
	bra.uni 	$L__BB0_13;
$L__BB0_12:
	mov.b32 	%r83, 0;
	st.global.u32 	[%rd7], %r83;
	mov.b32 	%r142, 1;
	mov.u32 	%r160, %r142;
$L__BB0_13:
	ld.global.u32 	%r84, [%rd6+-4];
	div.s32 	%r25, %r84, %r58;
	mul.lo.s32 	%r85, %r25, %r58;
	sub.s32 	%r24, %r84, %r85;
	mul.wide.s32 	%rd40, %r24, 4;
	add.s64 	%rd9, %rd4, %rd40;
	ld.global.u32 	%r86, [%rd9];
	setp.ne.s32 	%p14, %r86, 0;
	@%p14 bra 	$L__BB0_19;
	mul.wide.s32 	%rd41, %r25, 4;
	add.s64 	%rd10, %rd3, %rd41;
	ld.global.u32 	%r87, [%rd10];
	setp.ne.s32 	%p15, %r87, 0;
	@%p15 bra 	$L__BB0_19;
	atom.global.exch.b32 	%r88, [%rd9], 1;
	setp.ne.s32 	%p16, %r88, 0;
	@%p16 bra 	$L__BB0_19;
	atom.global.exch.b32 	%r89, [%rd10], 1;
	setp.eq.s32 	%p17, %r89, 0;
	@%p17 bra 	$L__BB0_18;
	mov.b32 	%r91, 0;
	st.global.u32 	[%rd9], %r91;
	mov.b32 	%r142, 1;
	mov.u32 	%r160, %r142;
	bra.uni 	$L__BB0_19;
$L__BB0_18:
	add.s64 	%rd43, %rd2, %rd41;
	st.global.u32 	[%rd43], %r24;
	mul.wide.s32 	%rd44, %r24, 4;
	add.s64 	%rd45, %rd1, %rd44;
	st.global.u32 	[%rd45], %r25;
$L__BB0_19:
	ld.global.u32 	%r92, [%rd6];
	div.s32 	%r29, %r92, %r58;
	mul.lo.s32 	%r93, %r29, %r58;
	sub.s32 	%r28, %r92, %r93;
	mul.wide.s32 	%rd46, %r28, 4;
	add.s64 	%rd11, %rd4, %rd46;
	ld.global.u32 	%r94, [%rd11];
	setp.ne.s32 	%p18, %r94, 0;
	@%p18 bra 	$L__BB0_25;
	mul.wide.s32 	%rd47, %r29, 4;
	add.s64 	%rd12, %rd3, %rd47;
	ld.global.u32 	%r95, [%rd12];
	setp.ne.s32 	%p19, %r95, 0;
	@%p19 bra 	$L__BB0_25;
	atom.global.exch.b32 	%r96, [%rd11], 1;
	setp.ne.s32 	%p20, %r96, 0;
	@%p20 bra 	$L__BB0_25;
	atom.global.exch.b32 	%r97, [%rd12], 1;
	setp.eq.s32 	%p21, %r97, 0;
	@%p21 bra 	$L__BB0_24;
	mov.b32 	%r99, 0;
	st.global.u32 	[%rd11], %r99;
	mov.b32 	%r142, 1;
	mov.u32 	%r160, %r142;
	bra.uni 	$L__BB0_25;
$L__BB0_24:
	add.s64 	%rd49, %rd2, %rd47;
	st.global.u32 	[%rd49], %r28;
	mul.wide.s32 	%rd50, %r28, 4;
	add.s64 	%rd51, %rd1, %rd50;
	st.global.u32 	[%rd51], %r29;
$L__BB0_25:
	ld.global.u32 	%r100, [%rd6+4];
	div.s32 	%r33, %r100, %r58;
	mul.lo.s32 	%r101, %r33, %r58;
	sub.s32 	%r32, %r100, %r101;
	mul.wide.s32 	%rd52, %r32, 4;
	add.s64 	%rd13, %rd4, %rd52;
	ld.global.u32 	%r102, [%rd13];
	setp.ne.s32 	%p22, %r102, 0;
	@%p22 bra 	$L__BB0_31;
	mul.wide.s32 	%rd53, %r33, 4;
	add.s64 	%rd14, %rd3, %rd53;
	ld.global.u32 	%r103, [%rd14];
	setp.ne.s32 	%p23, %r103, 0;
	@%p23 bra 	$L__BB0_31;
	atom.global.exch.b32 	%r104, [%rd13], 1;
	setp.ne.s32 	%p24, %r104, 0;
	@%p24 bra 	$L__BB0_31;
	atom.global.exch.b32 	%r105, [%rd14], 1;
	setp.eq.s32 	%p25, %r105, 0;
	@%p25 bra 	$L__BB0_30;
	mov.b32 	%r107, 0;
	st.global.u32 	[%rd13], %r107;
	mov.b32 	%r142, 1;
	mov.u32 	%r160, %r142;
	bra.uni 	$L__BB0_31;
$L__BB0_30:
	add.s64 	%rd55, %rd2, %rd53;
	st.global.u32 	[%rd55], %r32;
	add.s64 	%rd57, %rd1, %rd52;
	st.global.u32 	[%rd57], %r33;
$L__BB0_31:
	add.s32 	%r139, %r139, 4;
	add.s32 	%r138, %r138, 4;
	setp.ne.s32 	%p26, %r139, 0;
	@%p26 bra 	$L__BB0_7;
$L__BB0_32:
	setp.eq.s32 	%p27, %r13, 0;
	@%p27 bra 	$L__BB0_53;
	add.s32 	%r109, %r11, %r152;
	mul.wide.s32 	%rd58, %r109, 4;
	add.s64 	%rd15, %rd5, %rd58;
	ld.global.u32 	%r110, [%rd15];
	div.s32 	%r45, %r110, %r58;
	mul.lo.s32 	%r111, %r45, %r58;
	sub.s32 	%r44, %r110, %r111;
	mul.wide.s32 	%rd59, %r44, 4;
	add.s64 	%rd16, %rd4, %rd59;
	ld.global.u32 	%r112, [%rd16];
	setp.ne.s32 	%p28, %r112, 0;
	@%p28 bra 	$L__BB0_39;
	mul.wide.s32 	%rd60, %r45, 4;
	add.s64 	%rd17, %rd3, %rd60;
	ld.global.u32 	%r113, [%rd17];
	setp.ne.s32 	%p29, %r113, 0;
	@%p29 bra 	$L__BB0_39;
	atom.global.exch.b32 	%r114, [%rd16], 1;
	setp.ne.s32 	%p30, %r114, 0;
	@%p30 bra 	$L__BB0_39;
	atom.global.exch.b32 	%r115, [%rd17], 1;
	setp.eq.s32 	%p31, %r115, 0;
	@%p31 bra 	$L__BB0_38;
	mov.b32 	%r117, 0;
	st.global.u32 	[%rd16], %r117;
	mov.b32 	%r142, 1;
	mov.u32 	%r160, %r142;
	bra.uni 	$L__BB0_39;
$L__BB0_38:
	add.s64 	%rd62, %rd2, %rd60;
	st.global.u32 	[%rd62], %r44;
	add.s64 	%rd64, %rd1, %rd59;
	st.global.u32 	[%rd64], %r45;
$L__BB0_39:
	setp.eq.s32 	%p32, %r13, 1;
	@%p32 bra 	$L__BB0_53;
	ld.global.u32 	%r118, [%rd15+4];
	div.s32 	%r49, %r118, %r58;
	mul.lo.s32 	%r119, %r49, %r58;
	sub.s32 	%r48, %r118, %r119;
	mul.wide.s32 	%rd65, %r48, 4;
	add.s64 	%rd18, %rd4, %rd65;
	ld.global.u32 	%r120, [%rd18];
	setp.ne.s32 	%p33, %r120, 0;
	@%p33 bra 	$L__BB0_46;
	mul.wide.s32 	%rd66, %r49, 4;
	add.s64 	%rd19, %rd3, %rd66;
	ld.global.u32 	%r121, [%rd19];
	setp.ne.s32 	%p34, %r121, 0;
	@%p34 bra 	$L__BB0_46;
	atom.global.exch.b32 	%r122, [%rd18], 1;
	setp.ne.s32 	%p35, %r122, 0;
	@%p35 bra 	$L__BB0_46;
	atom.global.exch.b32 	%r123, [%rd19], 1;
	setp.eq.s32 	%p36, %r123, 0;
	@%p36 bra 	$L__BB0_45;
	mov.b32 	%r125, 0;
	st.global.u32 	[%rd18], %r125;
	mov.b32 	%r142, 1;
	mov.u32 	%r160, %r142;
	bra.uni 	$L__BB0_46;
$L__BB0_45:
	add.s64 	%rd68, %rd2, %rd66;
	st.global.u32 	[%rd68], %r48;
	add.s64 	%rd70, %rd1, %rd65;
	st.global.u32 	[%rd70], %r49;
$L__BB0_46:
	setp.eq.s32 	%p37, %r13, 2;
	@%p37 bra 	$L__BB0_53;
	ld.global.u32 	%r126, [%rd15+8];
	div.s32 	%r53, %r126, %r58;
	mul.lo.s32 	%r127, %r53, %r58;
	sub.s32 	%r52, %r126, %r127;
	mul.wide.s32 	%rd71, %r52, 4;
	add.s64 	%rd20, %rd4, %rd71;
	ld.global.u32 	%r128, [%rd20];
	setp.ne.s32 	%p38, %r128, 0;
	@%p38 bra 	$L__BB0_53;
	mul.wide.s32 	%rd72, %r53, 4;
	add.s64 	%rd21, %rd3, %rd72;
	ld.global.u32 	%r129, [%rd21];
	setp.ne.s32 	%p39, %r129, 0;
	@%p39 bra 	$L__BB0_53;
	atom.global.exch.b32 	%r130, [%rd20], 1;
	setp.ne.s32 	%p40, %r130, 0;
	@%p40 bra 	$L__BB0_53;
	atom.global.exch.b32 	%r131, [%rd21], 1;
	setp.eq.s32 	%p41, %r131, 0;
	@%p41 bra 	$L__BB0_52;
	mov.b32 	%r133, 0;
	st.global.u32 	[%rd20], %r133;
	mov.b32 	%r142, 1;
	mov.u32 	%r160, %r142;
	bra.uni 	$L__BB0_53;
$L__BB0_52:
	add.s64 	%rd74, %rd2, %rd72;
	st.global.u32 	[%rd74], %r52;
	add.s64 	%rd76, %rd1, %rd71;
	st.global.u32 	[%rd76], %r53;
$L__BB0_53:
	setp.eq.s32 	%p43, %r142, 0;
$L__BB0_54:
	bar.sync 	0;
	not.pred 	%p42, %p43;
	@%p42 bra 	$L__BB0_4;
	ld.param.u64 	%rd78, [_Z15initialMatchingPiS_S_S_S_S_S_ii_param_6];
	cvta.to.global.u64 	%rd77, %rd78;
	st.global.u32 	[%rd77], %r160;
	ret;

}


// ===== COMPILED SASS (sm_100) =====

	.target	sm_100

	.elftype	@"ET_EXEC"


//--------------------- .note.nv.tkinfo           --------------------------
	.section	.note.nv.tkinfo,"",@"SHT_NOTE"
	.sectionflags	@"SHF_NOTE_NV_TKINFO"
	.tkinfo
        /*0018*/ 	.word	0x00000002
        /*0030*/ 	.string	""
        /*0030*/ 	.string	"ptxas"
        /*0030*/ 	.string	"Cuda compilation tools, release 13.0, V13.0.88"
        /*0030*/ 	.string	"Build cuda_13.0.r13.0/compiler.36424714_0"
        /*0030*/ 	.string	"-arch sm_100 -m 64 "



//--------------------- .note.nv.cuinfo           --------------------------
	.section	.note.nv.cuinfo,"",@"SHT_NOTE"
	.sectionflags	@"SHF_NOTE_NV_CUINFO"
        /*0018*/ 	.short	0x0002
        /*001a*/ 	.short	0x0064
        /*001c*/ 	.short	0x0082
	.zero		2


//--------------------- .nv.info                  --------------------------
	.section	.nv.info,"",@"SHT_CUDA_INFO"
	.align	4


	//----- nvinfo : EIATTR_REGCOUNT
	.align		4
        /*0000*/ 	.byte	0x04, 0x2f
        /*0002*/ 	.short	(.L_1 - .L_0)
	.align		4
.L_0:
        /*0004*/ 	.word	index@(_Z15initialMatchingPiS_S_S_S_S_S_ii)
        /*0008*/ 	.word	0x00000020


	//----- nvinfo : EIATTR_FRAME_SIZE
	.align		4
.L_1:
        /*000c*/ 	.byte	0x04, 0x11
        /*000e*/ 	.short	(.L_3 - .L_2)
	.align		4
.L_2:
        /*0010*/ 	.word	index@(_Z15initialMatchingPiS_S_S_S_S_S_ii)
        /*0014*/ 	.word	0x00000000


	//----- nvinfo : EIATTR_MIN_STACK_SIZE
	.align		4
.L_3:
        /*0018*/ 	.byte	0x04, 0x12
        /*001a*/ 	.short	(.L_5 - .L_4)
	.align		4
.L_4:
        /*001c*/ 	.word	index@(_Z15initialMatchingPiS_S_S_S_S_S_ii)
        /*0020*/ 	.word	0x00000000
.L_5:


//--------------------- .nv.compat                --------------------------
	.section	.nv.compat,"",@"SHT_CUDA_COMPAT_INFO"
	.align	4
        /*0000*/ 	.byte	0x02, 0x09, 0x00, 0x00, 0x02, 0x02, 0x01, 0x00, 0x02, 0x05, 0x05, 0x00, 0x03, 0x07, 0x01, 0x01
        /*0010*/ 	.byte	0x02, 0x03, 0x00, 0x00, 0x02, 0x06, 0x01, 0x00, 0x04, 0x0b, 0x08, 0x00, 0x09, 0x00, 0x00, 0x00
        /*0020*/ 	.byte	0x00, 0x00, 0x00, 0x00


//--------------------- .nv.info._Z15initialMatchingPiS_S_S_S_S_S_ii --------------------------
	.section	.nv.info._Z15initialMatchingPiS_S_S_S_S_S_ii,"",@"SHT_CUDA_INFO"
	.sectionflags	@""
	.align	4


	//----- nvinfo : EIATTR_CUDA_API_VERSION
	.align		4
        /*0000*/ 	.byte	0x04, 0x37
        /*0002*/ 	.short	(.L_7 - .L_6)
.L_6:
        /*0004*/ 	.word	0x00000082


	//----- nvinfo : EIATTR_KPARAM_INFO
	.align		4
.L_7:
        /*0008*/ 	.byte	0x04, 0x17
        /*000a*/ 	.short	(.L_9 - .L_8)
.L_8:
        /*000c*/ 	.word	0x00000000
        /*0010*/ 	.short	0x0008
        /*0012*/ 	.short	0x003c
        /*0014*/ 	.byte	0x00, 0xf0, 0x11, 0x00


	//----- nvinfo : EIATTR_KPARAM_INFO
	.align		4
.L_9:
        /*0018*/ 	.byte	0x04, 0x17
        /*001a*/ 	.short	(.L_11 - .L_10)
.L_10:
        /*001c*/ 	.word	0x00000000
        /*0020*/ 	.short	0x0007
        /*0022*/ 	.short	0x0038
        /*0024*/ 	.byte	0x00, 0xf0, 0x11, 0x00


	//----- nvinfo : EIATTR_KPARAM_INFO
	.align		4
.L_11:
        /*0028*/ 	.byte	0x04, 0x17
        /*002a*/ 	.short	(.L_13 - .L_12)
.L_12:
        /*002c*/ 	.word	0x00000000
        /*0030*/ 	.short	0x0006
        /*0032*/ 	.short	0x0030
        /*0034*/ 	.byte	0x00, 0xf5, 0x21, 0x00


	//----- nvinfo : EIATTR_KPARAM_INFO
	.align		4
.L_13:
        /*0038*/ 	.byte	0x04, 0x17
        /*003a*/ 	.short	(.L_15 - .L_14)
.L_14:
        /*003c*/ 	.word	0x00000000
        /*0040*/ 	.short	0x0005
        /*0042*/ 	.short	0x0028
        /*0044*/ 	.byte	0x00, 0xf5, 0x21, 0x00


	//----- nvinfo : EIATTR_KPARAM_INFO
	.align		4
.L_15:
        /*0048*/ 	.byte	0x04, 0x17
        /*004a*/ 	.short	(.L_17 - .L_16)
.L_16:
        /*004c*/ 	.word	0x00000000
        /*0050*/ 	.short	0x0004
        /*0052*/ 	.short	0x0020
        /*0054*/ 	.byte	0x00, 0xf5, 0x21, 0x00


	//----- nvinfo : EIATTR_KPARAM_INFO
	.align		4
.L_17:
        /*0058*/ 	.byte	0x04, 0x17
        /*005a*/ 	.short	(.L_19 - .L_18)
.L_18:
        /*005c*/ 	.word	0x00000000
        /*0060*/ 	.short	0x0003
        /*0062*/ 	.short	0x0018
        /*0064*/ 	.byte	0x00, 0xf5, 0x21, 0x00


	//----- nvinfo : EIATTR_KPARAM_INFO
	.align		4
.L_19:
        /*0068*/ 	.byte	0x04, 0x17
        /*006a*/ 	.short	(.L_21 - .L_20)
.L_20:
        /*006c*/ 	.word	0x00000000
        /*0070*/ 	.short	0x0002
        /*0072*/ 	.short	0x0010
        /*0074*/ 	.byte	0x00, 0xf5, 0x21, 0x00


	//----- nvinfo : EIATTR_KPARAM_INFO
	.align		4
.L_21:
        /*0078*/ 	.byte	0x04, 0x17
        /*007a*/ 	.short	(.L_23 - .L_22)
.L_22:
        /*007c*/ 	.word	0x00000000
        /*0080*/ 	.short	0x0001
        /*0082*/ 	.short	0x0008
        /*0084*/ 	.byte	0x00, 0xf5, 0x21, 0x00


	//----- nvinfo : EIATTR_KPARAM_INFO
	.align		4
.L_23:
        /*0088*/ 	.byte	0x04, 0x17
        /*008a*/ 	.short	(.L_25 - .L_24)
.L_24:
        /*008c*/ 	.word	0x00000000
        /*0090*/ 	.short	0x0000
        /*0092*/ 	.short	0x0000
        /*0094*/ 	.byte	0x00, 0xf5, 0x21, 0x00


	//----- nvinfo : EIATTR_SPARSE_MMA_MASK
	.align		4
.L_25:
        /*0098*/ 	.byte	0x03, 0x50
        /*009a*/ 	.short	0x0000


	//----- nvinfo : EIATTR_MAXREG_COUNT
	.align		4
        /*009c*/ 	.byte	0x03, 0x1b
        /*009e*/ 	.short	0x00ff


	//----- nvinfo : EIATTR_NUM_BARRIERS
	.align		4
        /*00a0*/ 	.byte	0x02, 0x4c
        /*00a2*/ 	.byte	0x01
	.zero		1


	//----- nvinfo : EIATTR_MERCURY_ISA_VERSION
	.align		4
        /*00a4*/ 	.byte	0x03, 0x5f
        /*00a6*/ 	.short	0x0101


	//----- nvinfo : EIATTR_VRC_CTA_INIT_COUNT
	.align		4
        /*00a8*/ 	.byte	0x02, 0x4a
	.zero		1
	.zero		1


	//----- nvinfo : EIATTR_EXIT_INSTR_OFFSETS
	.align		4
        /*00ac*/ 	.byte	0x04, 0x1c
        /*00ae*/ 	.short	(.L_27 - .L_26)


	//   ....[0]....
.L_26:
        /*00b0*/ 	.word	0x00001a00


	//----- nvinfo : EIATTR_CRS_STACK_SIZE
	.align		4
.L_27:
        /*00b4*/ 	.byte	0x04, 0x1e
        /*00b6*/ 	.short	(.L_29 - .L_28)
.L_28:
        /*00b8*/ 	.word	0x00000000


	//----- nvinfo : EIATTR_CBANK_PARAM_SIZE
	.align		4
.L_29:
        /*00bc*/ 	.byte	0x03, 0x19
        /*00be*/ 	.short	0x0040


	//----- nvinfo : EIATTR_PARAM_CBANK
	.align		4
        /*00c0*/ 	.byte	0x04, 0x0a
        /*00c2*/ 	.short	(.L_31 - .L_30)
	.align		4
.L_30:
        /*00c4*/ 	.word	index@(.nv.constant0._Z15initialMatchingPiS_S_S_S_S_S_ii)
        /*00c8*/ 	.short	0x0380
        /*00ca*/ 	.short	0x0040


	//----- nvinfo : EIATTR_SW_WAR
	.align		4
.L_31:
        /*00cc*/ 	.byte	0x04, 0x36
        /*00ce*/ 	.short	(.L_33 - .L_32)
.L_32:
        /*00d0*/ 	.word	0x00000008
.L_33:


//--------------------- .nv.callgraph             --------------------------
	.section	.nv.callgraph,"",@"SHT_CUDA_CALLGRAPH"
	.align	4
	.sectionentsize	8
	.align		4
        /*0000*/ 	.word	0x00000000
	.align		4
        /*0004*/ 	.word	0xffffffff
	.align		4
        /*0008*/ 	.word	0x00000000
	.align		4
        /*000c*/ 	.word	0xfffffffe
	.align		4
        /*0010*/ 	.word	0x00000000
	.align		4
        /*0014*/ 	.word	0xfffffffd
	.align		4
        /*0018*/ 	.word	0x00000000
	.align		4
        /*001c*/ 	.word	0xfffffffc


//--------------------- .text._Z15initialMatchingPiS_S_S_S_S_S_ii --------------------------
	.section	.text._Z15initialMatchingPiS_S_S_S_S_S_ii,"ax",@progbits
	.align	128
        .global         _Z15initialMatchingPiS_S_S_S_S_S_ii
        .type           _Z15initialMatchingPiS_S_S_S_S_S_ii,@function
        .size           _Z15initialMatchingPiS_S_S_S_S_S_ii,(.L_x_19 - _Z15initialMatchingPiS_S_S_S_S_S_ii)
        .other          _Z15initialMatchingPiS_S_S_S_S_S_ii,@"STO_CUDA_ENTRY STV_DEFAULT"
_Z15initialMatchingPiS_S_S_S_S_S_ii:
.text._Z15initialMatchingPiS_S_S_S_S_S_ii:
[----:B------:R-:W-:Y:S01]  /*0000*/  LDC R1, c[0x0][0x37c] ;  /* 0x0000df00ff017b82 */ /* 0x000fe20000000800 */
[----:B------:R-:W0:Y:S07]  /*0010*/  S2R R24, SR_CTAID.X ;  /* 0x0000000000187919 */ /* 0x000e2e0000002500 */
[----:B------:R-:W0:Y:S01]  /*0020*/  LDC.64 R2, c[0x0][0x3a8] ;  /* 0x0000ea00ff027b82 */ /* 0x000e220000000a00 */
[----:B------:R-:W1:Y:S01]  /*0030*/  LDCU.64 UR4, c[0x0][0x358] ;  /* 0x00006b00ff0477ac */ /* 0x000e620008000a00 */
[----:B------:R-:W2:Y:S01]  /*0040*/  LDCU UR6, c[0x0][0x3b8] ;  /* 0x00007700ff0677ac */ /* 0x000ea20008000800 */
[----:B0-----:R-:W-:-:S05]  /*0050*/  IMAD.WIDE.U32 R2, R24, 0x4, R2 ;  /* 0x0000000418027825 */ /* 0x001fca00078e0002 */
[----:B-1----:R0:W3:Y:S01]  /*0060*/  LDG.E R0, desc[UR4][R2.64] ;  /* 0x0000000402007981 */ /* 0x0020e2000c1e1900 */
[----:B------:R-:W1:Y:S01]  /*0070*/  LDC R7, c[0x0][0x360] ;  /* 0x0000d800ff077b82 */ /* 0x000e620000000800 */
[----:B------:R-:W-:Y:S02]  /*0080*/  MOV R23, RZ ;  /* 0x000000ff00177202 */ /* 0x000fe40000000f00 */
[-C--:B-1----:R-:W-:Y:S02]  /*0090*/  IABS R9, R7.reuse ;  /* 0x0000000700097213 */ /* 0x082fe40000000000 */
[----:B------:R-:W-:Y:S02]  /*00a0*/  IABS R10, R7 ;  /* 0x00000007000a7213 */ /* 0x000fe40000000000 */
[----:B------:R-:W1:Y:S03]  /*00b0*/  I2F.RP R6, R9 ;  /* 0x0000000900067306 */ /* 0x000e660000209400 */
[----:B------:R-:W-:-:S05]  /*00c0*/  IMAD.MOV R10, RZ, RZ, -R10 ;  /* 0x000000ffff0a7224 */ /* 0x000fca00078e0a0a */
[----:B-1----:R-:W1:Y:S02]  /*00d0*/  MUFU.RCP R6, R6 ;  /* 0x0000000600067308 */ /* 0x002e640000001000 */
[----:B-1----:R-:W-:Y:S02]  /*00e0*/  VIADD R4, R6, 0xffffffe ;  /* 0x0ffffffe06047836 */ /* 0x002fe40000000000 */
[----:B------:R-:W1:Y:S04]  /*00f0*/  S2R R6, SR_TID.X ;  /* 0x0000000000067919 */ /* 0x000e680000002100 */
[----:B------:R4:W5:Y:S02]  /*0100*/  F2I.FTZ.U32.TRUNC.NTZ R5, R4 ;  /* 0x0000000400057305 */ /* 0x000964000021f000 */
[----:B----4-:R-:W-:-:S02]  /*0110*/  HFMA2 R4, -RZ, RZ, 0, 0 ;  /* 0x00000000ff047431 */ /* 0x010fc400000001ff */
[----:B-----5:R-:W-:-:S04]  /*0120*/  IMAD.MOV R8, RZ, RZ, -R5 ;  /* 0x000000ffff087224 */ /* 0x020fc800078e0a05 */
[----:B0-----:R-:W-:-:S04]  /*0130*/  IMAD R3, R8, R9, RZ ;  /* 0x0000000908037224 */ /* 0x001fc800078e02ff */
[----:B------:R-:W-:-:S04]  /*0140*/  IMAD.HI.U32 R5, R5, R3, R4 ;  /* 0x0000000305057227 */ /* 0x000fc800078e0004 */
[----:B------:R-:W-:Y:S01]  /*0150*/  IMAD.MOV.U32 R3, RZ, RZ, R10 ;  /* 0x000000ffff037224 */ /* 0x000fe200078e000a */
[----:B---3--:R-:W-:-:S05]  /*0160*/  IABS R2, R0 ;  /* 0x0000000000027213 */ /* 0x008fca0000000000 */
[----:B------:R-:W-:-:S04]  /*0170*/  IMAD.HI.U32 R5, R5, R2, RZ ;  /* 0x0000000205057227 */ /* 0x000fc800078e00ff */
[----:B------:R-:W-:-:S05]  /*0180*/  IMAD R2, R5, R3, R2 ;  /* 0x0000000305027224 */ /* 0x000fca00078e0202 */
[----:B------:R-:W-:-:S13]  /*0190*/  ISETP.GT.U32.AND P1, PT, R9, R2, PT ;  /* 0x000000020900720c */ /* 0x000fda0003f24070 */
[----:B------:R-:W-:Y:S01]  /*01a0*/  @!P1 IMAD.IADD R2, R2, 0x1, -R9 ;  /* 0x0000000102029824 */ /* 0x000fe200078e0a09 */
[----:B------:R-:W-:Y:S02]  /*01b0*/  @!P1 IADD3 R5, PT, PT, R5, 0x1, RZ ;  /* 0x0000000105059810 */ /* 0x000fe40007ffe0ff */
[----:B------:R-:W-:Y:S02]  /*01c0*/  ISETP.NE.AND P1, PT, R7, RZ, PT ;  /* 0x000000ff0700720c */ /* 0x000fe40003f25270 */
[----:B------:R-:W-:Y:S02]  /*01d0*/  ISETP.GE.U32.AND P0, PT, R2, R9, PT ;  /* 0x000000090200720c */ /* 0x000fe40003f06070 */
[----:B------:R-:W-:-:S04]  /*01e0*/  LOP3.LUT R2, R0, R7, RZ, 0x3c, !PT ;  /* 0x0000000700027212 */ /* 0x000fc800078e3cff */
[----:B------:R-:W-:-:S07]  /*01f0*/  ISETP.GE.AND P2, PT, R2, RZ, PT ;  /* 0x000000ff0200720c */ /* 0x000fce0003f46270 */
[----:B------:R-:W-:-:S04]  /*0200*/  @P0 VIADD R5, R5, 0x1 ;  /* 0x0000000105050836 */ /* 0x000fc80000000000 */
[----:B------:R-:W-:-:S05]  /*0210*/  IMAD.MOV.U32 R9, RZ, RZ, R5 ;  /* 0x000000ffff097224 */ /* 0x000fca00078e0005 */
[----:B------:R-:W-:Y:S02]  /*0220*/  @!P2 IADD3 R9, PT, PT, -R9, RZ, RZ ;  /* 0x000000ff0909a210 */ /* 0x000fe40007ffe1ff */
[----:B------:R-:W-:-:S05]  /*0230*/  @!P1 LOP3.LUT R9, RZ, R7, RZ, 0x33, !PT ;  /* 0x00000007ff099212 */ /* 0x000fca00078e33ff */
[----:B------:R-:W-:-:S04]  /*0240*/  IMAD.MOV R2, RZ, RZ, -R9 ;  /* 0x000000ffff027224 */ /* 0x000fc800078e0a09 */
[----:B------:R-:W-:Y:S02]  /*0250*/  IMAD R7, R7, R2, R0 ;  /* 0x0000000207077224 */ /* 0x000fe400078e0200 */
[----:B-1----:R-:W-:-:S03]  /*0260*/  IMAD R2, R9, R6, RZ ;  /* 0x0000000609027224 */ /* 0x002fc600078e02ff */
[----:B------:R-:W-:-:S13]  /*0270*/  ISETP.GE.AND P0, PT, R6, R7, PT ;  /* 0x000000070600720c */ /* 0x000fda0003f06270 */
[-C--:B------:R-:W-:Y:S02]  /*0280*/  @!P0 IMAD R3, R9, R6.reuse, R6 ;  /* 0x0000000609038224 */ /* 0x080fe400078e0206 */
[--C-:B------:R-:W-:Y:S01]  /*0290*/  @P0 IMAD.IADD R5, R6, 0x1, -R7.reuse ;  /* 0x0000000106050824 */ /* 0x100fe200078e0a07 */
[----:B------:R-:W-:Y:S01]  /*02a0*/  VIMNMX R6, PT, PT, R7, R6, PT ;  /* 0x0000000607067248 */ /* 0x000fe20003fe0100 */
[C---:B------:R-:W-:Y:S01]  /*02b0*/  @P0 IMAD R4, R9.reuse, R7, R7 ;  /* 0x0000000709040224 */ /* 0x040fe200078e0207 */
[----:B------:R-:W-:Y:S02]  /*02c0*/  LOP3.LUT R7, RZ, R2, RZ, 0x33, !PT ;  /* 0x00000002ff077212 */ /* 0x000fe400078e33ff */
[C---:B------:R-:W-:Y:S01]  /*02d0*/  @!P0 IADD3 R2, PT, PT, R9.reuse, 0x1, RZ ;  /* 0x0000000109028810 */ /* 0x040fe20007ffe0ff */
[----:B------:R-:W-:Y:S01]  /*02e0*/  @P0 IMAD.MOV.U32 R2, RZ, RZ, R9 ;  /* 0x000000ffff020224 */ /* 0x000fe200078e0009 */
[----:B------:R-:W-:Y:S01]  /*02f0*/  IADD3 R7, PT, PT, -R6, R0, R7 ;  /* 0x0000000006077210 */ /* 0x000fe20007ffe107 */
[----:B------:R-:W-:-:S03]  /*0300*/  @P0 IMAD R3, R9, R5, R4 ;  /* 0x0000000509030224 */ /* 0x000fc600078e0204 */
[----:B------:R-:W-:Y:S01]  /*0310*/  VIADDMNMX.U32 R26, R2, 0xffffffff, R7, PT ;  /* 0xffffffff021a7846 */ /* 0x000fe20003800007 */
[----:B--2---:R-:W-:Y:S01]  /*0320*/  IMAD R24, R24, UR6, R3 ;  /* 0x0000000618187c24 */ /* 0x004fe2000f8e0203 */
[----:B------:R-:W-:-:S03]  /*0330*/  ISETP.GE.AND P1, PT, R3, R0, PT ;  /* 0x000000000300720c */ /* 0x000fc60003f26270 */
[----:B------:R-:W-:Y:S01]  /*0340*/  VIADD R25, R26, 0x1 ;  /* 0x000000011a197836 */ /* 0x000fe20000000000 */
[----:B------:R-:W-:-:S04]  /*0350*/  ISETP.GT.AND P1, PT, R2, RZ, !P1 ;  /* 0x000000ff0200720c */ /* 0x000fc80004f24270 */
[----:B------:R-:W-:-:S09]  /*0360*/  LOP3.LUT R22, R25, 0x3, RZ, 0xc0, !PT ;  /* 0x0000000319167812 */ /* 0x000fd200078ec0ff */
.L_x_17:
[----:B------:R-:W-:Y:S01]  /*0370*/  PLOP3.LUT P0, PT, PT, PT, PT, 0x80, 0x8 ;  /* 0x000000000008781c */ /* 0x000fe20003f0f070 */
[----:B0-2---:R-:W-:-:S12]  /*0380*/  @!P1 BRA `(.L_x_0) ;  /* 0x0000001400889947 */ /* 0x005fd80003800000 */
[----:B------:R-:W-:Y:S01]  /*0390*/  ISETP.GE.U32.AND P0, PT, R26, 0x3, PT ;  /* 0x000000031a00780c */ /* 0x000fe20003f06070 */
[----:B------:R-:W-:Y:S01]  /*03a0*/  BSSY.RECONVERGENT B0, `(.L_x_1) ;  /* 0x00000cc000007945 */ /* 0x000fe20003800200 */
[----:B------:R-:W-:-:S11]  /*03b0*/  CS2R R20, SRZ ;  /* 0x0000000000147805 */ /* 0x000fd6000001ff00 */
[----:B------:R-:W-:Y:S05]  /*03c0*/  @!P0 BRA `(.L_x_2) ;  /* 0x0000000c00248947 */ /* 0x000fea0003800000 */
[----:B------:R-:W0:Y:S01]  /*03d0*/  LDC R0, c[0x0][0x3bc] ;  /* 0x0000ef00ff007b82 */ /* 0x000e220000000800 */
[----:B------:R-:W-:Y:S01]  /*03e0*/  LOP3.LUT R21, R25, 0xfffffffc, RZ, 0xc0, !PT ;  /* 0xfffffffc19157812 */ /* 0x000fe200078ec0ff */
[----:B------:R-:W-:Y:S02]  /*03f0*/  IMAD.MOV.U32 R20, RZ, RZ, RZ ;  /* 0x000000ffff147224 */ /* 0x000fe400078e00ff */
[----:B------:R-:W-:Y:S01]  /*0400*/  IMAD.MOV.U32 R6, RZ, RZ, R24 ;  /* 0x000000ffff067224 */ /* 0x000fe200078e0018 */
[----:B------:R-:W-:-:S03]  /*0410*/  IADD3 R5, PT, PT, -R21, RZ, RZ ;  /* 0x000000ff15057210 */ /* 0x000fc60007ffe1ff */
[----:B------:R-:W1:Y:S08]  /*0420*/  LDC R8, c[0x0][0x3bc] ;  /* 0x0000ef00ff087b82 */ /* 0x000e700000000800 */
[----:B------:R-:W2:Y:S01]  /*0430*/  LDC.64 R10, c[0x0][0x390] ;  /* 0x0000e400ff0a7b82 */ /* 0x000ea20000000a00 */
[----:B0-----:R-:W-:-:S04]  /*0440*/  IABS R9, R0 ;  /* 0x0000000000097213 */ /* 0x001fc80000000000 */
[----:B------:R-:W0:Y:S08]  /*0450*/  I2F.RP R0, R9 ;  /* 0x0000000900007306 */ /* 0x000e300000209400 */
[----:B0-----:R-:W0:Y:S02]  /*0460*/  MUFU.RCP R0, R0 ;  /* 0x0000000000007308 */ /* 0x001e240000001000 */
[----:B0-----:R-:W-:-:S06]  /*0470*/  VIADD R2, R0, 0xffffffe ;  /* 0x0ffffffe00027836 */ /* 0x001fcc0000000000 */
[----:B------:R0:W3:Y:S02]  /*0480*/  F2I.FTZ.U32.TRUNC.NTZ R3, R2 ;  /* 0x0000000200037305 */ /* 0x0000e4000021f000 */
[----:B0-----:R-:W-:Y:S02]  /*0490*/  HFMA2 R2, -RZ, RZ, 0, 0 ;  /* 0x00000000ff027431 */ /* 0x001fe400000001ff */
[----:B---3--:R-:W-:-:S04]  /*04a0*/  IMAD.MOV R4, RZ, RZ, -R3 ;  /* 0x000000ffff047224 */ /* 0x008fc800078e0a03 */
[----:B------:R-:W-:-:S04]  /*04b0*/  IMAD R7, R4, R9, RZ ;  /* 0x0000000904077224 */ /* 0x000fc800078e02ff */
[----:B-12---:R-:W-:-:S07]  /*04c0*/  IMAD.HI.U32 R7, R3, R7, R2 ;  /* 0x0000000703077227 */ /* 0x006fce00078e0002 */
.L_x_11:
[----:B0-----:R-:W0:Y:S01]  /*04d0*/  LDC.64 R12, c[0x0][0x3a0] ;  /* 0x0000e800ff0c7b82 */ /* 0x001e220000000a00 */
[----:B------:R-:W-:-:S07]  /*04e0*/  IABS R4, R8 ;  /* 0x0000000800047213 */ /* 0x000fce0000000000 */
[----:B------:R-:W1:Y:S01]  /*04f0*/  LDC.64 R28, c[0x0][0x398] ;  /* 0x0000e600ff1c7b82 */ /* 0x000e620000000a00 */
[----:B0-----:R-:W-:-:S05]  /*0500*/  IMAD.WIDE R12, R6, 0x4, R12 ;  /* 0x00000004060c7825 */ /* 0x001fca00078e020c */
[----:B------:R-:W2:Y:S02]  /*0510*/  LDG.E R15, desc[UR4][R12.64] ;  /* 0x000000040c0f7981 */ /* 0x000ea4000c1e1900 */
[----:B--2---:R-:W-:-:S05]  /*0520*/  IABS R0, R15 ;  /* 0x0000000f00007213 */ /* 0x004fca0000000000 */
[----:B------:R-:W-:-:S04]  /*0530*/  IMAD.HI.U32 R7, R7, R0, RZ ;  /* 0x0000000007077227 */ /* 0x000fc800078e00ff */
[----:B------:R-:W-:-:S04]  /*0540*/  IMAD.MOV R3, RZ, RZ, -R7 ;  /* 0x000000ffff037224 */ /* 0x000fc800078e0a07 */
[----:B------:R-:W-:Y:S01]  /*0550*/  IMAD R0, R4, R3, R0 ;  /* 0x0000000304007224 */ /* 0x000fe200078e0200 */
[----:B------:R-:W-:-:S04]  /*0560*/  LOP3.LUT R3, RZ, R8, RZ, 0x33, !PT ;  /* 0x00000008ff037212 */ /* 0x000fc800078e33ff */
[----:B------:R-:W-:-:S13]  /*0570*/  ISETP.GT.U32.AND P2, PT, R9, R0, PT ;  /* 0x000000000900720c */ /* 0x000fda0003f44070 */
[----:B------:R-:W-:Y:S01]  /*0580*/  @!P2 IMAD.IADD R0, R0, 0x1, -R4 ;  /* 0x000000010000a824 */ /* 0x000fe200078e0a04 */
[----:B------:R-:W-:-:S04]  /*0590*/  @!P2 IADD3 R7, PT, PT, R7, 0x1, RZ ;  /* 0x000000010707a810 */ /* 0x000fc80007ffe0ff */
[----:B------:R-:W-:Y:S02]  /*05a0*/  ISETP.GE.U32.AND P0, PT, R0, R9, PT ;  /* 0x000000090000720c */ /* 0x000fe40003f06070 */
[----:B------:R-:W-:-:S04]  /*05b0*/  LOP3.LUT R0, R15, R8, RZ, 0x3c, !PT ;  /* 0x000000080f007212 */ /* 0x000fc800078e3cff */
[----:B------:R-:W-:-:S07]  /*05c0*/  ISETP.GE.AND P3, PT, R0, RZ, PT ;  /* 0x000000ff0000720c */ /* 0x000fce0003f66270 */
[----:B------:R-:W-:Y:S01]  /*05d0*/  @P0 VIADD R7, R7, 0x1 ;  /* 0x0000000107070836 */ /* 0x000fe20000000000 */
[----:B------:R-:W-:-:S05]  /*05e0*/  ISETP.NE.AND P0, PT, R8, RZ, PT ;  /* 0x000000ff0800720c */ /* 0x000fca0003f05270 */
[----:B------:R-:W-:-:S05]  /*05f0*/  @!P3 IMAD.MOV R7, RZ, RZ, -R7 ;  /* 0x000000ffff07b224 */ /* 0x000fca00078e0a07 */
[----:B------:R-:W-:-:S04]  /*0600*/  SEL R7, R3, R7, !P0 ;  /* 0x0000000703077207 */ /* 0x000fc80004000000 */
[----:B------:R-:W-:-:S05]  /*0610*/  IADD3 R9, PT, PT, -R7, RZ, RZ ;  /* 0x000000ff07097210 */ /* 0x000fca0007ffe1ff */
[----:B------:R-:W-:-:S04]  /*0620*/  IMAD R9, R8, R9, R15 ;  /* 0x0000000908097224 */ /* 0x000fc800078e020f */
[----:B------:R-:W-:-:S05]  /*0630*/  IMAD.WIDE R14, R9, 0x4, R10 ;  /* 0x00000004090e7825 */ /* 0x000fca00078e020a */
[----:B------:R-:W2:Y:S01]  /*0640*/  LDG.E R0, desc[UR4][R14.64] ;  /* 0x000000040e007981 */ /* 0x000ea2000c1e1900 */
[----:B------:R-:W-:Y:S01]  /*0650*/  VIADD R5, R5, 0x4 ;  /* 0x0000000405057836 */ /* 0x000fe20000000000 */
[----:B------:R-:W-:Y:S04]  /*0660*/  BSSY.RECONVERGENT B1, `(.L_x_3) ;  /* 0x0000017000017945 */ /* 0x000fe80003800200 */
[----:B------:R-:W-:Y:S02]  /*0670*/  ISETP.NE.AND P2, PT, R5, RZ, PT ;  /* 0x000000ff0500720c */ /* 0x000fe40003f45270 */
[----:B--2---:R-:W-:-:S13]  /*0680*/  ISETP.NE.AND P3, PT, R0, RZ, PT ;  /* 0x000000ff0000720c */ /* 0x004fda0003f65270 */
[----:B-1----:R-:W-:Y:S05]  /*0690*/  @P3 BRA `(.L_x_4) ;  /* 0x00000000004c3947 */ /* 0x002fea0003800000 */
[----:B------:R-:W-:-:S05]  /*06a0*/  IMAD.WIDE R16, R7, 0x4, R28 ;  /* 0x0000000407107825 */ /* 0x000fca00078e021c */
[----:B------:R-:W2:Y:S02]  /*06b0*/  LDG.E R0, desc[UR4][R16.64] ;  /* 0x0000000410007981 */ /* 0x000ea4000c1e1900 */
[----:B--2---:R-:W-:-:S13]  /*06c0*/  ISETP.NE.AND P3, PT, R0, RZ, PT ;  /* 0x000000ff0000720c */ /* 0x004fda0003f65270 */
[----:B------:R-:W-:Y:S05]  /*06d0*/  @P3 BRA `(.L_x_4) ;  /* 0x00000000003c3947 */ /* 0x000fea0003800000 */
[----:B------:R-:W-:-:S05]  /*06e0*/  IMAD.MOV.U32 R27, RZ, RZ, 0x1 ;  /* 0x00000001ff1b7424 */ /* 0x000fca00078e00ff */
[----:B------:R-:W2:Y:S02]  /*06f0*/  ATOMG.E.EXCH.STRONG.GPU PT, R0, desc[UR4][R14.64], R27 ;  /* 0x8000001b0e0079a8 */ /* 0x000ea4000c1ef104 */
[----:B--2---:R-:W-:-:S13]  /*0700*/  ISETP.NE.AND P3, PT, R0, RZ, PT ;  /* 0x000000ff0000720c */ /* 0x004fda0003f65270 */
[----:B------:R-:W-:Y:S05]  /*0710*/  @P3 BRA `(.L_x_4) ;  /* 0x00000000002c3947 */ /* 0x000fea0003800000 */
[----:B------:R-:W2:Y:S01]  /*0720*/  ATOMG.E.EXCH.STRONG.GPU PT, R16, desc[UR4][R16.64], R27 ;  /* 0x8000001b101079a8 */ /* 0x000ea2000c1ef104 */
[----:B------:R-:W0:Y:S01]  /*0730*/  LDC.64 R18, c[0x0][0x380] ;  /* 0x0000e000ff127b82 */ /* 0x000e220000000a00 */
[----:B--2---:R-:W-:-:S07]  /*0740*/  ISETP.NE.AND P3, PT, R16, RZ, PT ;  /* 0x000000ff1000720c */ /* 0x004fce0003f65270 */
[----:B------:R-:W1:Y:S06]  /*0750*/  LDC.64 R16, c[0x0][0x388] ;  /* 0x0000e200ff107b82 */ /* 0x000e6c0000000a00 */
[----:B0-----:R-:W-:Y:S01]  /*0760*/  @!P3 IMAD.WIDE R18, R7, 0x4, R18 ;  /* 0x000000040712b825 */ /* 0x001fe200078e0212 */
[----:B------:R-:W-:-:S03]  /*0770*/  @P3 MOV R20, 0x1 ;  /* 0x0000000100143802 */ /* 0x000fc60000000f00 */
[----:B------:R-:W-:Y:S01]  /*0780*/  @P3 IMAD.MOV.U32 R23, RZ, RZ, 0x1 ;  /* 0x00000001ff173424 */ /* 0x000fe200078e00ff */
[----:B------:R0:W-:Y:S01]  /*0790*/  @!P3 STG.E desc[UR4][R18.64], R9 ;  /* 0x000000091200b986 */ /* 0x0001e2000c101904 */
[----:B-1----:R-:W-:-:S05]  /*07a0*/  @!P3 IMAD.WIDE R16, R9, 0x4, R16 ;  /* 0x000000040910b825 */ /* 0x002fca00078e0210 */
[----:B------:R0:W-:Y:S04]  /*07b0*/  @!P3 STG.E desc[UR4][R16.64], R7 ;  /* 0x000000071000b986 */ /* 0x0001e8000c101904 */
[----:B------:R0:W-:Y:S02]  /*07c0*/  @P3 STG.E desc[UR4][R14.64], RZ ;  /* 0x000000ff0e003986 */ /* 0x0001e4000c101904 */
.L_x_4:
[----:B------:R-:W-:Y:S05]  /*07d0*/  BSYNC.RECONVERGENT B1 ;  /* 0x0000000000017941 */ /* 0x000fea0003800200 */
.L_x_3:
[----:B0-----:R-:W2:Y:S01]  /*07e0*/  LDG.E R17, desc[UR4][R12.64+0x4] ;  /* 0x000004040c117981 */ /* 0x001ea2000c1e1900 */
[----:B------:R-:W0:Y:S08]  /*07f0*/  I2F.RP R9, R4 ;  /* 0x0000000400097306 */ /* 0x000e300000209400 */
[----:B0-----:R-:W0:Y:S02]  /*0800*/  MUFU.RCP R9, R9 ;  /* 0x0000000900097308 */ /* 0x001e240000001000 */
[----:B0-----:R-:W-:-:S06]  /*0810*/  VIADD R14, R9, 0xffffffe ;  /* 0x0ffffffe090e7836 */ /* 0x001fcc0000000000 */
[----:B------:R0:W1:Y:S02]  /*0820*/  F2I.FTZ.U32.TRUNC.NTZ R15, R14 ;  /* 0x0000000e000f7305 */ /* 0x000064000021f000 */
[----:B0-----:R-:W-:Y:S01]  /*0830*/  IMAD.MOV.U32 R14, RZ, RZ, RZ ;  /* 0x000000ffff0e7224 */ /* 0x001fe200078e00ff */
[----:B-1----:R-:W-:-:S05]  /*0840*/  IADD3 R7, PT, PT, RZ, -R15, RZ ;  /* 0x8000000fff077210 */ /* 0x002fca0007ffe0ff */
[----:B------:R-:W-:-:S04]  /*0850*/  IMAD R7, R7, R4, RZ ;  /* 0x0000000407077224 */ /* 0x000fc800078e02ff */
[----:B------:R-:W-:Y:S01]  /*0860*/  IMAD.HI.U32 R7, R15, R7, R14 ;  /* 0x000000070f077227 */ /* 0x000fe200078e000e */
[----:B--2---:R-:W-:-:S05]  /*0870*/  IABS R2, R17 ;  /* 0x0000001100027213 */ /* 0x004fca0000000000 */
[----:B------:R-:W-:-:S04]  /*0880*/  IMAD.HI.U32 R0, R7, R2, RZ ;  /* 0x0000000207007227 */ /* 0x000fc800078e00ff */
[----:B------:R-:W-:-:S04]  /*0890*/  IMAD.MOV R9, RZ, RZ, -R0 ;  /* 0x000000ffff097224 */ /* 0x000fc800078e0a00 */
[----:B------:R-:W-:Y:S01]  /*08a0*/  IMAD R2, R4, R9, R2 ;  /* 0x0000000904027224 */ /* 0x000fe200078e0202 */
[----:B------:R-:W-:-:S04]  /*08b0*/  MOV R9, R4 ;  /* 0x0000000400097202 */ /* 0x000fc80000000f00 */
[----:B------:R-:W-:-:S13]  /*08c0*/  ISETP.GT.U32.AND P4, PT, R9, R2, PT ;  /* 0x000000020900720c */ /* 0x000fda0003f84070 */
[----:B------:R-:W-:Y:S02]  /*08d0*/  @!P4 IMAD.IADD R2, R2, 0x1, -R4 ;  /* 0x000000010202c824 */ /* 0x000fe400078e0a04 */
[----:B------:R-:W-:-:S03]  /*08e0*/  @!P4 VIADD R0, R0, 0x1 ;  /* 0x000000010000c836 */ /* 0x000fc60000000000 */
[----:B------:R-:W-:Y:S02]  /*08f0*/  ISETP.GE.U32.AND P3, PT, R2, R9, PT ;  /* 0x000000090200720c */ /* 0x000fe40003f66070 */
[----:B------:R-:W-:-:S04]  /*0900*/  LOP3.LUT R2, R17, R8, RZ, 0x3c, !PT ;  /* 0x0000000811027212 */ /* 0x000fc800078e3cff */
[----:B------:R-:W-:-:S07]  /*0910*/  ISETP.GE.AND P5, PT, R2, RZ, PT ;  /* 0x000000ff0200720c */ /* 0x000fce0003fa6270 */
[----:B------:R-:W-:-:S06]  /*0920*/  @P3 IADD3 R0, PT, PT, R0, 0x1, RZ ;  /* 0x0000000100003810 */ /* 0x000fcc0007ffe0ff */
[----:B------:R-:W-:-:S05]  /*0930*/  @!P5 IMAD.MOV R0, RZ, RZ, -R0 ;  /* 0x000000ffff00d224 */ /* 0x000fca00078e0a00 */
[----:B------:R-:W-:-:S05]  /*0940*/  SEL R27, R3, R0, !P0 ;  /* 0x00000000031b7207 */ /* 0x000fca0004000000 */
[----:B------:R-:W-:-:S04]  /*0950*/  IMAD.MOV R0, RZ, RZ, -R27 ;  /* 0x000000ffff007224 */ /* 0x000fc800078e0a1b */
[----:B------:R-:W-:-:S04]  /*0960*/  IMAD R0, R8, R0, R17 ;  /* 0x0000000008007224 */ /* 0x000fc800078e0211 */
[----:B------:R-:W-:-:S05]  /*0970*/  IMAD.WIDE R18, R0, 0x4, R10 ;  /* 0x0000000400127825 */ /* 0x000fca00078e020a */
[----:B------:R-:W2:Y:S01]  /*0980*/  LDG.E R2, desc[UR4][R18.64] ;  /* 0x0000000412027981 */ /* 0x000ea2000c1e1900 */
[----:B------:R-:W-:Y:S01]  /*0990*/  BSSY.RECONVERGENT B1, `(.L_x_5) ;  /* 0x0000016000017945 */ /* 0x000fe20003800200 */
[----:B--2---:R-:W-:-:S13]  /*09a0*/  ISETP.NE.AND P3, PT, R2, RZ, PT ;  /* 0x000000ff0200720c */ /* 0x004fda0003f65270 */
[----:B------:R-:W-:Y:S05]  /*09b0*/  @P3 BRA `(.L_x_6) ;  /* 0x00000000004c3947 */ /* 0x000fea0003800000 */
[----:B------:R-:W-:-:S05]  /*09c0*/  IMAD.WIDE R28, R27, 0x4, R28 ;  /* 0x000000041b1c7825 */ /* 0x000fca00078e021c */
[----:B------:R-:W2:Y:S02]  /*09d0*/  LDG.E R2, desc[UR4][R28.64] ;  /* 0x000000041c027981 */ /* 0x000ea4000c1e1900 */
[----:B--2---:R-:W-:-:S13]  /*09e0*/  ISETP.NE.AND P3, PT, R2, RZ, PT ;  /* 0x000000ff0200720c */ /* 0x004fda0003f65270 */
[----:B------:R-:W-:Y:S05]  /*09f0*/  @P3 BRA `(.L_x_6) ;  /* 0x00000000003c3947 */ /* 0x000fea0003800000 */
[----:B------:R-:W-:-:S05]  /*0a00*/  HFMA2 R2, -RZ, RZ, 0, 5.9604644775390625e-08 ;  /* 0x00000001ff027431 */ /* 0x000fca00000001ff */
[----:B------:R-:W2:Y:S02]  /*0a10*/  ATOMG.E.EXCH.STRONG.GPU PT, R14, desc[UR4][R18.64], R2 ;  /* 0x80000002120e79a8 */ /* 0x000ea4000c1ef104 */
[----:B--2---:R-:W-:-:S13]  /*0a20*/  ISETP.NE.AND P3, PT, R14, RZ, PT ;  /* 0x000000ff0e00720c */ /* 0x004fda0003f65270 */
[----:B------:R-:W-:Y:S05]  /*0a30*/  @P3 BRA `(.L_x_6) ;  /* 0x00000000002c3947 */ /* 0x000fea0003800000 */
[----:B------:R-:W2:Y:S01]  /*0a40*/  ATOMG.E.EXCH.STRONG.GPU PT, R28, desc[UR4][R28.64], R2 ;  /* 0x800000021c1c79a8 */ /* 0x000ea2000c1ef104 */
[----:B------:R-:W0:Y:S08]  /*0a50*/  LDC.64 R16, c[0x0][0x380] ;  /* 0x0000e000ff107b82 */ /* 0x000e300000000a00 */
[----:B------:R-:W1:Y:S01]  /*0a60*/  LDC.64 R14, c[0x0][0x388] ;  /* 0x0000e200ff0e7b82 */ /* 0x000e620000000a00 */
[----:B--2---:R-:W-:-:S13]  /*0a70*/  ISETP.NE.AND P3, PT, R28, RZ, PT ;  /* 0x000000ff1c00720c */ /* 0x004fda0003f65270 */
[----:B0-----:R-:W-:Y:S01]  /*0a80*/  @!P3 IMAD.WIDE R16, R27, 0x4, R16 ;  /* 0x000000041b10b825 */ /* 0x001fe200078e0210 */
[----:B------:R0:W-:Y:S03]  /*0a90*/  @P3 STG.E desc[UR4][R18.64], RZ ;  /* 0x000000ff12003986 */ /* 0x0001e6000c101904 */
[----:B-1----:R-:W-:Y:S01]  /*0aa0*/  @!P3 IMAD.WIDE R14, R0, 0x4, R14 ;  /* 0x00000004000eb825 */ /* 0x002fe200078e020e */
[----:B------:R0:W-:Y:S03]  /*0ab0*/  @!P3 STG.E desc[UR4][R16.64], R0 ;  /* 0x000000001000b986 */ /* 0x0001e6000c101904 */
[----:B------:R-:W-:Y:S01]  /*0ac0*/  @P3 IMAD.MOV.U32 R20, RZ, RZ, 0x1 ;  /* 0x00000001ff143424 */ /* 0x000fe200078e00ff */
[----:B------:R0:W-:Y:S01]  /*0ad0*/  @!P3 STG.E desc[UR4][R14.64], R27 ;  /* 0x0000001b0e00b986 */ /* 0x0001e2000c101904 */
[----:B------:R-:W-:-:S07]  /*0ae0*/  @P3 IMAD.MOV.U32 R23, RZ, RZ, 0x1 ;  /* 0x00000001ff173424 */ /* 0x000fce00078e00ff */
.L_x_6:
[----:B------:R-:W-:Y:S05]  /*0af0*/  BSYNC.RECONVERGENT B1 ;  /* 0x0000000000017941 */ /* 0x000fea0003800200 */
.L_x_5:
[----:B0-----:R-:W2:Y:S02]  /*0b00*/  LDG.E R17, desc[UR4][R12.64+0x8] ;  /* 0x000008040c117981 */ /* 0x001ea4000c1e1900 */
[----:B--2---:R-:W-:-:S05]  /*0b10*/  IABS R2, R17 ;  /* 0x0000001100027213 */ /* 0x004fca0000000000 */
[----:B------:R-:W-:-:S05]  /*0b20*/  IMAD.HI.U32 R0, R7, R2, RZ ;  /* 0x0000000207007227 */ /* 0x000fca00078e00ff */
[----:B------:R-:W-:-:S05]  /*0b30*/  IADD3 R15, PT, PT, -R0, RZ, RZ ;  /* 0x000000ff000f7210 */ /* 0x000fca0007ffe1ff */
[----:B------:R-:W-:-:S05]  /*0b40*/  IMAD R2, R4, R15, R2 ;  /* 0x0000000f04027224 */ /* 0x000fca00078e0202 */
        /* <DEDUP_REMOVED lines=16> */
[----:B------:R-:W0:Y:S02]  /*0c50*/  LDC.64 R16, c[0x0][0x398] ;  /* 0x0000e600ff107b82 */ /* 0x000e240000000a00 */
[----:B0-----:R-:W-:-:S05]  /*0c60*/  IMAD.WIDE R28, R2, 0x4, R16 ;  /* 0x00000004021c7825 */ /* 0x001fca00078e0210 */
[----:B------:R-:W2:Y:S02]  /*0c70*/  LDG.E R16, desc[UR4][R28.64] ;  /* 0x000000041c107981 */ /* 0x000ea4000c1e1900 */
[----:B--2---:R-:W-:-:S13]  /*0c80*/  ISETP.NE.AND P3, PT, R16, RZ, PT ;  /* 0x000000ff1000720c */ /* 0x004fda0003f65270 */
[----:B------:R-:W-:Y:S05]  /*0c90*/  @P3 BRA `(.L_x_8) ;  /* 0x00000000003c3947 */ /* 0x000fea0003800000 */
[----:B------:R-:W-:-:S05]  /*0ca0*/  MOV R27, 0x1 ;  /* 0x00000001001b7802 */ /* 0x000fca0000000f00 */
        /* <DEDUP_REMOVED lines=14> */
.L_x_8:
[----:B------:R-:W-:Y:S05]  /*0d90*/  BSYNC.RECONVERGENT B1 ;  /* 0x0000000000017941 */ /* 0x000fea0003800200 */
.L_x_7:
[----:B------:R-:W0:Y:S02]  /*0da0*/  LDG.E R13, desc[UR4][R12.64+0xc] ;  /* 0x00000c040c0d7981 */ /* 0x000e24000c1e1900 */
[----:B0-----:R-:W-:-:S05]  /*0db0*/  IABS R2, R13 ;  /* 0x0000000d00027213 */ /* 0x001fca0000000000 */
        /* <DEDUP_REMOVED lines=39> */
.L_x_10:
[----:B------:R-:W-:Y:S05]  /*1030*/  BSYNC.RECONVERGENT B1 ;  /* 0x0000000000017941 */ /* 0x000fea0003800200 */
.L_x_9:
[----:B------:R-:W-:Y:S01]  /*1040*/  IADD3 R6, PT, PT, R6, 0x4, RZ ;  /* 0x0000000406067810 */ /* 0x000fe20007ffe0ff */
[----:B------:R-:W-:Y:S06]  /*1050*/  @P2 BRA `(.L_x_11) ;  /* 0xfffffff4001c2947 */ /* 0x000fec000383ffff */
.L_x_2:
[----:B------:R-:W-:Y:S05]  /*1060*/  BSYNC.RECONVERGENT B0 ;  /* 0x0000000000007941 */ /* 0x000fea0003800200 */
.L_x_1:
[----:B------:R-:W-:-:S13]  /*1070*/  ISETP.NE.AND P0, PT, R22, RZ, PT ;  /* 0x000000ff1600720c */ /* 0x000fda0003f05270 */
[----:B------:R-:W-:Y:S05]  /*1080*/  @!P0 BRA `(.L_x_12) ;  /* 0x0000000800448947 */ /* 0x000fea0003800000 */
[----:B------:R-:W1:Y:S01]  /*1090*/  LDC.64 R4, c[0x0][0x3a0] ;  /* 0x0000e800ff047b82 */ /* 0x000e620000000a00 */
[----:B------:R-:W-:-:S07]  /*10a0*/  IMAD.IADD R21, R24, 0x1, R21 ;  /* 0x0000000118157824 */ /* 0x000fce00078e0215 */
[----:B------:R-:W2:Y:S01]  /*10b0*/  LDC R16, c[0x0][0x3bc] ;  /* 0x0000ef00ff107b82 */ /* 0x000ea20000000800 */
[----:B-1----:R-:W-:-:S05]  /*10c0*/  IMAD.WIDE R4, R21, 0x4, R4 ;  /* 0x0000000415047825 */ /* 0x002fca00078e0204 */
[----:B0-----:R-:W3:Y:S01]  /*10d0*/  LDG.E R17, desc[UR4][R4.64] ;  /* 0x0000000404117981 */ /* 0x001ee2000c1e1900 */
[----:B------:R-:W-:Y:S01]  /*10e0*/  IMAD.MOV.U32 R2, RZ, RZ, RZ ;  /* 0x000000ffff027224 */ /* 0x000fe200078e00ff */
[----:B--2---:R-:W-:-:S04]  /*10f0*/  IABS R15, R16 ;  /* 0x00000010000f7213 */ /* 0x004fc80000000000 */
[----:B------:R-:W0:Y:S08]  /*1100*/  I2F.RP R6, R15 ;  /* 0x0000000f00067306 */ /* 0x000e300000209400 */
[----:B0-----:R-:W0:Y:S02]  /*1110*/  MUFU.RCP R6, R6 ;  /* 0x0000000600067308 */ /* 0x001e240000001000 */
[----:B0-----:R-:W-:-:S06]  /*1120*/  VIADD R7, R6, 0xffffffe ;  /* 0x0ffffffe06077836 */ /* 0x001fcc0000000000 */
[----:B------:R0:W1:Y:S02]  /*1130*/  F2I.FTZ.U32.TRUNC.NTZ R3, R7 ;  /* 0x0000000700037305 */ /* 0x000064000021f000 */
[----:B0-----:R-:W0:Y:S01]  /*1140*/  LDC.64 R6, c[0x0][0x390] ;  /* 0x0000e400ff067b82 */ /* 0x001e220000000a00 */
[----:B-1----:R-:W-:-:S05]  /*1150*/  IADD3 R0, PT, PT, RZ, -R3, RZ ;  /* 0x80000003ff007210 */ /* 0x002fca0007ffe0ff */
[----:B------:R-:W-:-:S04]  /*1160*/  IMAD R9, R0, R15, RZ ;  /* 0x0000000f00097224 */ /* 0x000fc800078e02ff */
[----:B------:R-:W-:Y:S01]  /*1170*/  IMAD.HI.U32 R14, R3, R9, R2 ;  /* 0x00000009030e7227 */ /* 0x000fe200078e0002 */
[----:B---3--:R-:W-:-:S05]  /*1180*/  IABS R0, R17 ;  /* 0x0000001100007213 */ /* 0x008fca0000000000 */
[----:B------:R-:W-:-:S04]  /*1190*/  IMAD.MOV.U32 R2, RZ, RZ, R0 ;  /* 0x000000ffff027224 */ /* 0x000fc800078e0000 */
[----:B------:R-:W-:-:S05]  /*11a0*/  IMAD.HI.U32 R0, R14, R2, RZ ;  /* 0x000000020e007227 */ /* 0x000fca00078e00ff */
[----:B------:R-:W-:-:S05]  /*11b0*/  IADD3 R3, PT, PT, -R0, RZ, RZ ;  /* 0x000000ff00037210 */ /* 0x000fca0007ffe1ff */
[----:B------:R-:W-:Y:S01]  /*11c0*/  IMAD R2, R15, R3, R2 ;  /* 0x000000030f027224 */ /* 0x000fe200078e0202 */
[----:B------:R-:W-:-:S04]  /*11d0*/  LOP3.LUT R3, RZ, R16, RZ, 0x33, !PT ;  /* 0x00000010ff037212 */ /* 0x000fc800078e33ff */
[----:B------:R-:W-:-:S13]  /*11e0*/  ISETP.GT.U32.AND P2, PT, R15, R2, PT ;  /* 0x000000020f00720c */ /* 0x000fda0003f44070 */
[----:B------:R-:W-:Y:S02]  /*11f0*/  @!P2 IMAD.IADD R2, R2, 0x1, -R15 ;  /* 0x000000010202a824 */ /* 0x000fe400078e0a0f */
[----:B------:R-:W-:-:S03]  /*1200*/  @!P2 VIADD R0, R0, 0x1 ;  /* 0x000000010000a836 */ /* 0x000fc60000000000 */
[----:B------:R-:W-:Y:S02]  /*1210*/  ISETP.GE.U32.AND P0, PT, R2, R15, PT ;  /* 0x0000000f0200720c */ /* 0x000fe40003f06070 */
[----:B------:R-:W-:-:S04]  /*1220*/  LOP3.LUT R2, R17, R16, RZ, 0x3c, !PT ;  /* 0x0000001011027212 */ /* 0x000fc800078e3cff */
[----:B------:R-:W-:-:S07]  /*1230*/  ISETP.GE.AND P3, PT, R2, RZ, PT ;  /* 0x000000ff0200720c */ /* 0x000fce0003f66270 */
[----:B------:R-:W-:Y:S02]  /*1240*/  @P0 IADD3 R0, PT, PT, R0, 0x1, RZ ;  /* 0x0000000100000810 */ /* 0x000fe40007ffe0ff */
[----:B------:R-:W-:-:S04]  /*1250*/  ISETP.NE.AND P0, PT, R16, RZ, PT ;  /* 0x000000ff1000720c */ /* 0x000fc80003f05270 */
[----:B------:R-:W-:-:S05]  /*1260*/  @!P3 IMAD.MOV R0, RZ, RZ, -R0 ;  /* 0x000000ffff00b224 */ /* 0x000fca00078e0a00 */
[----:B------:R-:W-:-:S05]  /*1270*/  SEL R19, R3, R0, !P0 ;  /* 0x0000000003137207 */ /* 0x000fca0004000000 */
[----:B------:R-:W-:-:S04]  /*1280*/  IMAD.MOV R0, RZ, RZ, -R19 ;  /* 0x000000ffff007224 */ /* 0x000fc800078e0a13 */
[----:B------:R-:W-:-:S04]  /*1290*/  IMAD R17, R16, R0, R17 ;  /* 0x0000000010117224 */ /* 0x000fc800078e0211 */
[----:B0-----:R-:W-:-:S05]  /*12a0*/  IMAD.WIDE R12, R17, 0x4, R6 ;  /* 0x00000004110c7825 */ /* 0x001fca00078e0206 */
        /* <DEDUP_REMOVED lines=24> */
.L_x_14:
[----:B------:R-:W-:Y:S05]  /*1430*/  BSYNC.RECONVERGENT B0 ;  /* 0x0000000000007941 */ /* 0x000fea0003800200 */
.L_x_13:
[----:B------:R-:W-:-:S13]  /*1440*/  ISETP.NE.AND P2, PT, R22, 0x1, PT ;  /* 0x000000011600780c */ /* 0x000fda0003f45270 */
[----:B------:R-:W-:Y:S05]  /*1450*/  @!P2 BRA `(.L_x_12) ;  /* 0x000000040050a947 */ /* 0x000fea0003800000 */
        /* <DEDUP_REMOVED lines=41> */
.L_x_16:
[----:B------:R-:W-:Y:S05]  /*16f0*/  BSYNC.RECONVERGENT B0 ;  /* 0x0000000000007941 */ /* 0x000fea0003800200 */
.L_x_15:
        /* <DEDUP_REMOVED lines=19> */
[----:B------:R-:W2:Y:S02]  /*1830*/  LDG.E R0, desc[UR4][R6.64] ;  /* 0x0000000406007981 */ /* 0x000ea4000c1e1900 */
        /* <DEDUP_REMOVED lines=16> */
[----:B------:R2:W-:Y:S01]  /*1940*/  @P0 STG.E desc[UR4][R6.64], RZ ;  /* 0x000000ff06000986 */ /* 0x0005e2000c101904 */
[----:B------:R-:W-:Y:S02]  /*1950*/  @P0 MOV R23, 0x1 ;  /* 0x0000000100170802 */ /* 0x000fe40000000f00 */
[----:B-1----:R-:W-:Y:S01]  /*1960*/  @!P0 IMAD.WIDE R8, R13, 0x4, R8 ;  /* 0x000000040d088825 */ /* 0x002fe200078e0208 */
[----:B------:R2:W-:Y:S03]  /*1970*/  @!P0 STG.E desc[UR4][R4.64], R13 ;  /* 0x0000000d04008986 */ /* 0x0005e6000c101904 */
[----:B------:R-:W-:Y:S01]  /*1980*/  @P0 IMAD.MOV.U32 R20, RZ, RZ, 0x1 ;  /* 0x00000001ff140424 */ /* 0x000fe200078e00ff */
[----:B------:R2:W-:Y:S06]  /*1990*/  @!P0 STG.E desc[UR4][R8.64], R3 ;  /* 0x0000000308008986 */ /* 0x0005ec000c101904 */
.L_x_12:
[----:B------:R-:W-:-:S13]  /*19a0*/  ISETP.EQ.AND P0, PT, R20, RZ, PT ;  /* 0x000000ff1400720c */ /* 0x000fda0003f02270 */
.L_x_0:
[----:B------:R-:W-:Y:S05]  /*19b0*/  WARPSYNC.ALL ;  /* 0x0000000000007948 */ /* 0x000fea0003800000 */
[----:B------:R-:W-:Y:S06]  /*19c0*/  BAR.SYNC.DEFER_BLOCKING 0x0 ;  /* 0x0000000000007b1d */ /* 0x000fec0000010000 */
[----:B------:R-:W-:Y:S05]  /*19d0*/  @!P0 BRA `(.L_x_17) ;  /* 0xffffffe800648947 */ /* 0x000fea000383ffff */
[----:B0-2---:R-:W0:Y:S02]  /*19e0*/  LDC.64 R2, c[0x0][0x3b0] ;  /* 0x0000ec00ff027b82 */ /* 0x005e240000000a00 */
[----:B0-----:R-:W-:Y:S01]  /*19f0*/  STG.E desc[UR4][R2.64], R23 ;  /* 0x0000001702007986 */ /* 0x001fe2000c101904 */
[----:B------:R-:W-:Y:S05]  /*1a00*/  EXIT ;  /* 0x000000000000794d */ /* 0x000fea0003800000 */
.L_x_18:
[----:B------:R-:W-:-:S00]  /*1a10*/  BRA `(.L_x_18) ;  /* 0xfffffffc00fc7947 */ /* 0x000fc0000383ffff */
[----:B------:R-:W-:-:S00]  /*1a20*/  NOP ;  /* 0x0000000000007918 */ /* 0x000fc00000000000 */
        /* <DEDUP_REMOVED lines=13> */
.L_x_19:


//--------------------- .nv.shared.reserved.0     --------------------------
	.section	.nv.shared.reserved.0,"aw",@nobits
	.weak		__nv_reservedSMEM_offset_0_alias
	.size		__nv_reservedSMEM_offset_0_alias, 0, 64
	.other		__nv_reservedSMEM_offset_0_alias,@"STO_CUDA_RESERVED_SHARED STV_DEFAULT"
__nv_reservedSMEM_offset_0_alias:
	.zero		0
	.zero		64


//--------------------- .nv.constant0._Z15initialMatchingPiS_S_S_S_S_S_ii --------------------------
	.section	.nv.constant0._Z15initialMatchingPiS_S_S_S_S_S_ii,"a",@progbits
	.sectionflags	@""
	.align	4
.nv.constant0._Z15initialMatchingPiS_S_S_S_S_S_ii:
	.zero		960


//--------------------- SYMBOLS --------------------------

	.type		.nv.reservedSmem.offset0,@object
	.size		.nv.reservedSmem.offset0,0x4
